//
// Generated by NVIDIA NVVM Compiler
//
// Compiler Build ID: CL-36424714
// Cuda compilation tools, release 13.0, V13.0.88
// Based on NVVM 20.0.0
//

.version 9.0
.target sm_100
.address_size 64

	// .globl	_Z5cusumPiS_Pf

.visible .entry _Z5cusumPiS_Pf(
	.param .u64 .ptr .align 1 _Z5cusumPiS_Pf_param_0,
	.param .u64 .ptr .align 1 _Z5cusumPiS_Pf_param_1,
	.param .u64 .ptr .align 1 _Z5cusumPiS_Pf_param_2
)
{


	ret;

}


// ===== COMPILED SASS (sm_100) =====

	.target	sm_100

	.elftype	@"ET_EXEC"


//--------------------- .note.nv.tkinfo           --------------------------
	.section	.note.nv.tkinfo,"",@"SHT_NOTE"
	.sectionflags	@"SHF_NOTE_NV_TKINFO"
	.tkinfo
        /*0018*/ 	.word	0x00000002
        /*0030*/ 	.string	""
        /*0030*/ 	.string	"ptxas"
        /*0030*/ 	.string	"Cuda compilation tools, release 13.0, V13.0.88"
        /*0030*/ 	.string	"Build cuda_13.0.r13.0/compiler.36424714_0"
        /*0030*/ 	.string	"-arch sm_100 -m 64 "



//--------------------- .note.nv.cuinfo           --------------------------
	.section	.note.nv.cuinfo,"",@"SHT_NOTE"
	.sectionflags	@"SHF_NOTE_NV_CUINFO"
        /*0018*/ 	.short	0x0002
        /*001a*/ 	.short	0x0064
        /*001c*/ 	.short	0x0082
	.zero		2


//--------------------- .nv.info                  --------------------------
	.section	.nv.info,"",@"SHT_CUDA_INFO"
	.align	4


	//----- nvinfo : EIATTR_REGCOUNT
	.align		4
        /*0000*/ 	.byte	0x04, 0x2f
        /*0002*/ 	.short	(.L_1 - .L_0)
	.align		4
.L_0:
        /*0004*/ 	.word	index@(_Z5cusumPiS_Pf)
        /*0008*/ 	.word	0x00000004


	//----- nvinfo : EIATTR_FRAME_SIZE
	.align		4
.L_1:
        /*000c*/ 	.byte	0x04, 0x11
        /*000e*/ 	.short	(.L_3 - .L_2)
	.align		4
.L_2:
        /*0010*/ 	.word	index@(_Z5cusumPiS_Pf)
        /*0014*/ 	.word	0x00000000


	//----- nvinfo : EIATTR_MIN_STACK_SIZE
	.align		4
.L_3:
        /*0018*/ 	.byte	0x04, 0x12
        /*001a*/ 	.short	(.L_5 - .L_4)
	.align		4
.L_4:
        /*001c*/ 	.word	index@(_Z5cusumPiS_Pf)
        /*0020*/ 	.word	0x00000000
.L_5:


//--------------------- .nv.compat                --------------------------
	.section	.nv.compat,"",@"SHT_CUDA_COMPAT_INFO"
	.align	4
        /*0000*/ 	.byte	0x02, 0x09, 0x00, 0x00, 0x02, 0x02, 0x01, 0x00, 0x02, 0x05, 0x05, 0x00, 0x03, 0x07, 0x01, 0x01
        /*0010*/ 	.byte	0x02, 0x03, 0x00, 0x00, 0x02, 0x06, 0x01, 0x00, 0x04, 0x0b, 0x08, 0x00, 0x09, 0x00, 0x00, 0x00
        /*0020*/ 	.byte	0x00, 0x00, 0x00, 0x00


//--------------------- .nv.info._Z5cusumPiS_Pf   --------------------------
	.section	.nv.info._Z5cusumPiS_Pf,"",@"SHT_CUDA_INFO"
	.sectionflags	@""
	.align	4


	//----- nvinfo : EIATTR_CUDA_API_VERSION
	.align		4
        /*0000*/ 	.byte	0x04, 0x37
        /*0002*/ 	.short	(.L_7 - .L_6)
.L_6:
        /*0004*/ 	.word	0x00000082


	//----- nvinfo : EIATTR_KPARAM_INFO
	.align		4
.L_7:
        /*0008*/ 	.byte	0x04, 0x17
        /*000a*/ 	.short	(.L_9 - .L_8)
.L_8:
        /*000c*/ 	.word	0x00000000
        /*0010*/ 	.short	0x0002
        /*0012*/ 	.short	0x0010
        /*0014*/ 	.byte	0x00, 0xf5, 0x21, 0x00


	//----- nvinfo : EIATTR_KPARAM_INFO
	.align		4
.L_9:
        /*0018*/ 	.byte	0x04, 0x17
        /*001a*/ 	.short	(.L_11 - .L_10)
.L_10:
        /*001c*/ 	.word	0x00000000
        /*0020*/ 	.short	0x0001
        /*0022*/ 	.short	0x0008
        /*0024*/ 	.byte	0x00, 0xf5, 0x21, 0x00


	//----- nvinfo : EIATTR_KPARAM_INFO
	.align		4
.L_11:
        /*0028*/ 	.byte	0x04, 0x17
        /*002a*/ 	.short	(.L_13 - .L_12)
.L_12:
        /*002c*/ 	.word	0x00000000
        /*0030*/ 	.short	0x0000
        /*0032*/ 	.short	0x0000
        /*0034*/ 	.byte	0x00, 0xf5, 0x21, 0x00


	//----- nvinfo : EIATTR_SPARSE_MMA_MASK
	.align		4
.L_13:
        /*0038*/ 	.byte	0x03, 0x50
        /*003a*/ 	.short	0x0000


	//----- nvinfo : EIATTR_MAXREG_COUNT
	.align		4
        /*003c*/ 	.byte	0x03, 0x1b
        /*003e*/ 	.short	0x00ff


	//----- nvinfo : EIATTR_MERCURY_ISA_VERSION
	.align		4
        /*0040*/ 	.byte	0x03, 0x5f
        /*0042*/ 	.short	0x0101


	//----- nvinfo : EIATTR_VRC_CTA_INIT_COUNT
	.align		4
        /*0044*/ 	.byte	0x02, 0x4a
	.zero		1
	.zero		1


	//----- nvinfo : EIATTR_EXIT_INSTR_OFFSETS
	.align		4
        /*0048*/ 	.byte	0x04, 0x1c
        /*004a*/ 	.short	(.L_15 - .L_14)


	//   ....[0]....
.L_14:
        /*004c*/ 	.word	0x00000010


	//----- nvinfo : EIATTR_CBANK_PARAM_SIZE
	.align		4
.L_15:
        /*0050*/ 	.byte	0x03, 0x19
        /*0052*/ 	.short	0x0018


	//----- nvinfo : EIATTR_PARAM_CBANK
	.align		4
        /*0054*/ 	.byte	0x04, 0x0a
        /*0056*/ 	.short	(.L_17 - .L_16)
	.align		4
.L_16:
        /*0058*/ 	.word	index@(.nv.constant0._Z5cusumPiS_Pf)
        /*005c*/ 	.short	0x0380
        /*005e*/ 	.short	0x0018


	//----- nvinfo : EIATTR_SW_WAR
	.align		4
.L_17:
        /*0060*/ 	.byte	0x04, 0x36
        /*0062*/ 	.short	(.L_19 - .L_18)
.L_18:
        /*0064*/ 	.word	0x00000008
.L_19:


//--------------------- .nv.callgraph             --------------------------
	.section	.nv.callgraph,"",@"SHT_CUDA_CALLGRAPH"
	.align	4
	.sectionentsize	8
	.align		4
        /*0000*/ 	.word	0x00000000
	.align		4
        /*0004*/ 	.word	0xffffffff
	.align		4
        /*0008*/ 	.word	0x00000000
	.align		4
        /*000c*/ 	.word	0xfffffffe
	.align		4
        /*0010*/ 	.word	0x00000000
	.align		4
        /*0014*/ 	.word	0xfffffffd
	.align		4
        /*0018*/ 	.word	0x00000000
	.align		4
        /*001c*/ 	.word	0xfffffffc


//--------------------- .text._Z5cusumPiS_Pf      --------------------------
	.section	.text._Z5cusumPiS_Pf,"ax",@progbits
	.align	128
        .global         _Z5cusumPiS_Pf
        .type           _Z5cusumPiS_Pf,@function
        .size           _Z5cusumPiS_Pf,(.L_x_1 - _Z5cusumPiS_Pf)
        .other          _Z5cusumPiS_Pf,@"STO_CUDA_ENTRY STV_DEFAULT"
_Z5cusumPiS_Pf:
.text._Z5cusumPiS_Pf:
[----:B------:R-:W-:Y:S01]  /*0000*/  LDC R1, c[0x0][0x37c] ;  /* 0x0000df00ff017b82 */ /* 0x000fe20000000800 */
[----:B------:R-:W-:Y:S05]  /*0010*/  EXIT ;  /* 0x000000000000794d */ /* 0x000fea0003800000 */
.L_x_0:
[----:B------:R-:W-:-:S00]  /*0020*/  BRA `(.L_x_0) ;  /* 0xfffffffc00fc7947 */ /* 0x000fc0000383ffff */
[----:B------:R-:W-:-:S00]  /*0030*/  NOP ;  /* 0x0000000000007918 */ /* 0x000fc00000000000 */
        /* <DEDUP_REMOVED lines=12> */
.L_x_1:


//--------------------- .nv.shared.reserved.0     --------------------------
	.section	.nv.shared.reserved.0,"aw",@nobits
	.weak		__nv_reservedSMEM_offset_0_alias
	.size		__nv_reservedSMEM_offset_0_alias, 0, 64
	.other		__nv_reservedSMEM_offset_0_alias,@"STO_CUDA_RESERVED_SHARED STV_DEFAULT"
__nv_reservedSMEM_offset_0_alias:
	.zero		0
	.zero		64


//--------------------- .nv.constant0._Z5cusumPiS_Pf --------------------------
	.section	.nv.constant0._Z5cusumPiS_Pf,"a",@progbits
	.sectionflags	@""
	.align	4
.nv.constant0._Z5cusumPiS_Pf:
	.zero		920


//--------------------- SYMBOLS --------------------------

	.type		.nv.reservedSmem.offset0,@object
	.size		.nv.reservedSmem.offset0,0x4
